//
// Generated by NVIDIA NVVM Compiler
//
// Compiler Build ID: CL-36424714
// Cuda compilation tools, release 13.0, V13.0.88
// Based on NVVM 20.0.0
//

.version 9.0
.target sm_100
.address_size 64

	// .globl	_Z10gemm_naivePKfS0_Pfiii
.extern .shared .align 16 .b8 smem[];

.visible .entry _Z10gemm_naivePKfS0_Pfiii(
	.param .u64 .ptr .align 1 _Z10gemm_naivePKfS0_Pfiii_param_0,
	.param .u64 .ptr .align 1 _Z10gemm_naivePKfS0_Pfiii_param_1,
	.param .u64 .ptr .align 1 _Z10gemm_naivePKfS0_Pfiii_param_2,
	.param .u32 _Z10gemm_naivePKfS0_Pfiii_param_3,
	.param .u32 _Z10gemm_naivePKfS0_Pfiii_param_4,
	.param .u32 _Z10gemm_naivePKfS0_Pfiii_param_5
)
{
	.reg .pred 	%p<13>;
	.reg .b32 	%r<41>;
	.reg .b32 	%f<68>;
	.reg .b64 	%rd<53>;

	ld.param.u64 	%rd7, [_Z10gemm_naivePKfS0_Pfiii_param_0];
	ld.param.u64 	%rd8, [_Z10gemm_naivePKfS0_Pfiii_param_1];
	ld.param.u64 	%rd6, [_Z10gemm_naivePKfS0_Pfiii_param_2];
	ld.param.u32 	%r20, [_Z10gemm_naivePKfS0_Pfiii_param_3];
	ld.param.u32 	%r18, [_Z10gemm_naivePKfS0_Pfiii_param_4];
	ld.param.u32 	%r19, [_Z10gemm_naivePKfS0_Pfiii_param_5];
	cvta.to.global.u64 	%rd1, %rd8;
	cvta.to.global.u64 	%rd2, %rd7;
	mov.u32 	%r21, %ctaid.y;
	mov.u32 	%r22, %ntid.y;
	mov.u32 	%r23, %tid.y;
	mad.lo.s32 	%r1, %r21, %r22, %r23;
	mov.u32 	%r24, %ctaid.x;
	mov.u32 	%r25, %ntid.x;
	mov.u32 	%r26, %tid.x;
	mad.lo.s32 	%r2, %r24, %r25, %r26;
	setp.ge.s32 	%p1, %r1, %r20;
	setp.ge.s32 	%p2, %r2, %r18;
	or.pred  	%p3, %p1, %p2;
	@%p3 bra 	$L__BB0_14;
	setp.lt.s32 	%p4, %r19, 1;
	mov.f32 	%f67, 0f00000000;
	@%p4 bra 	$L__BB0_13;
	mul.lo.s32 	%r3, %r19, %r1;
	and.b32  	%r4, %r19, 7;
	setp.lt.u32 	%p5, %r19, 8;
	mov.f32 	%f67, 0f00000000;
	mov.b32 	%r39, 0;
	@%p5 bra 	$L__BB0_5;
	and.b32  	%r39, %r19, 2147483640;
	neg.s32 	%r37, %r39;
	shl.b32 	%r7, %r18, 3;
	mul.wide.u32 	%rd9, %r3, 4;
	add.s64 	%rd10, %rd9, %rd2;
	add.s64 	%rd52, %rd10, 16;
	mov.f32 	%f67, 0f00000000;
	mul.wide.s32 	%rd13, %r18, 4;
	mov.u32 	%r36, %r2;
$L__BB0_4:
	.pragma "nounroll";
	ld.global.f32 	%f17, [%rd52+-16];
	mul.wide.s32 	%rd11, %r36, 4;
	add.s64 	%rd12, %rd1, %rd11;
	ld.global.f32 	%f18, [%rd12];
	fma.rn.f32 	%f19, %f17, %f18, %f67;
	ld.global.f32 	%f20, [%rd52+-12];
	add.s64 	%rd14, %rd12, %rd13;
	ld.global.f32 	%f21, [%rd14];
	fma.rn.f32 	%f22, %f20, %f21, %f19;
	ld.global.f32 	%f23, [%rd52+-8];
	add.s64 	%rd15, %rd14, %rd13;
	ld.global.f32 	%f24, [%rd15];
	fma.rn.f32 	%f25, %f23, %f24, %f22;
	ld.global.f32 	%f26, [%rd52+-4];
	add.s64 	%rd16, %rd15, %rd13;
	ld.global.f32 	%f27, [%rd16];
	fma.rn.f32 	%f28, %f26, %f27, %f25;
	ld.global.f32 	%f29, [%rd52];
	add.s64 	%rd17, %rd16, %rd13;
	ld.global.f32 	%f30, [%rd17];
	fma.rn.f32 	%f31, %f29, %f30, %f28;
	ld.global.f32 	%f32, [%rd52+4];
	add.s64 	%rd18, %rd17, %rd13;
	ld.global.f32 	%f33, [%rd18];
	fma.rn.f32 	%f34, %f32, %f33, %f31;
	ld.global.f32 	%f35, [%rd52+8];
	add.s64 	%rd19, %rd18, %rd13;
	ld.global.f32 	%f36, [%rd19];
	fma.rn.f32 	%f37, %f35, %f36, %f34;
	ld.global.f32 	%f38, [%rd52+12];
	add.s64 	%rd20, %rd19, %rd13;
	ld.global.f32 	%f39, [%rd20];
	fma.rn.f32 	%f67, %f38, %f39, %f37;
	add.s32 	%r37, %r37, 8;
	add.s32 	%r36, %r36, %r7;
	add.s64 	%rd52, %rd52, 32;
	setp.ne.s32 	%p6, %r37, 0;
	@%p6 bra 	$L__BB0_4;
$L__BB0_5:
	setp.eq.s32 	%p7, %r4, 0;
	@%p7 bra 	$L__BB0_13;
	and.b32  	%r13, %r19, 3;
	setp.lt.u32 	%p8, %r4, 4;
	@%p8 bra 	$L__BB0_8;
	add.s32 	%r28, %r39, %r3;
	mul.wide.u32 	%rd21, %r28, 4;
	add.s64 	%rd22, %rd2, %rd21;
	ld.global.f32 	%f41, [%rd22];
	mad.lo.s32 	%r29, %r39, %r18, %r2;
	mul.wide.s32 	%rd23, %r29, 4;
	add.s64 	%rd24, %rd1, %rd23;
	ld.global.f32 	%f42, [%rd24];
	fma.rn.f32 	%f43, %f41, %f42, %f67;
	cvt.u64.u32 	%rd25, %r3;
	cvt.u64.u32 	%rd26, %r39;
	add.s64 	%rd27, %rd26, %rd25;
	shl.b64 	%rd28, %rd27, 2;
	add.s64 	%rd29, %rd2, %rd28;
	ld.global.f32 	%f44, [%rd29+4];
	mul.wide.s32 	%rd30, %r18, 4;
	add.s64 	%rd31, %rd24, %rd30;
	ld.global.f32 	%f45, [%rd31];
	fma.rn.f32 	%f46, %f44, %f45, %f43;
	ld.global.f32 	%f47, [%rd29+8];
	add.s64 	%rd32, %rd31, %rd30;
	ld.global.f32 	%f48, [%rd32];
	fma.rn.f32 	%f49, %f47, %f48, %f46;
	ld.global.f32 	%f50, [%rd29+12];
	add.s64 	%rd33, %rd32, %rd30;
	ld.global.f32 	%f51, [%rd33];
	fma.rn.f32 	%f67, %f50, %f51, %f49;
	add.s32 	%r39, %r39, 4;
$L__BB0_8:
	setp.eq.s32 	%p9, %r13, 0;
	@%p9 bra 	$L__BB0_13;
	setp.eq.s32 	%p10, %r13, 1;
	@%p10 bra 	$L__BB0_11;
	add.s32 	%r30, %r39, %r3;
	mul.wide.u32 	%rd34, %r30, 4;
	add.s64 	%rd35, %rd2, %rd34;
	ld.global.f32 	%f53, [%rd35];
	mad.lo.s32 	%r31, %r39, %r18, %r2;
	mul.wide.s32 	%rd36, %r31, 4;
	add.s64 	%rd37, %rd1, %rd36;
	ld.global.f32 	%f54, [%rd37];
	fma.rn.f32 	%f55, %f53, %f54, %f67;
	cvt.u64.u32 	%rd38, %r3;
	cvt.u64.u32 	%rd39, %r39;
	add.s64 	%rd40, %rd39, %rd38;
	shl.b64 	%rd41, %rd40, 2;
	add.s64 	%rd42, %rd2, %rd41;
	ld.global.f32 	%f56, [%rd42+4];
	mul.wide.s32 	%rd43, %r18, 4;
	add.s64 	%rd44, %rd37, %rd43;
	ld.global.f32 	%f57, [%rd44];
	fma.rn.f32 	%f67, %f56, %f57, %f55;
	add.s32 	%r39, %r39, 2;
$L__BB0_11:
	and.b32  	%r32, %r19, 1;
	setp.eq.b32 	%p11, %r32, 1;
	not.pred 	%p12, %p11;
	@%p12 bra 	$L__BB0_13;
	add.s32 	%r33, %r39, %r3;
	mul.wide.u32 	%rd45, %r33, 4;
	add.s64 	%rd46, %rd2, %rd45;
	ld.global.f32 	%f58, [%rd46];
	mad.lo.s32 	%r34, %r39, %r18, %r2;
	mul.wide.s32 	%rd47, %r34, 4;
	add.s64 	%rd48, %rd1, %rd47;
	ld.global.f32 	%f59, [%rd48];
	fma.rn.f32 	%f67, %f58, %f59, %f67;
$L__BB0_13:
	mad.lo.s32 	%r35, %r18, %r1, %r2;
	cvta.to.global.u64 	%rd49, %rd6;
	mul.wide.s32 	%rd50, %r35, 4;
	add.s64 	%rd51, %rd49, %rd50;
	st.global.f32 	[%rd51], %f67;
$L__BB0_14:
	ret;

}
	// .globl	_Z10gemm_tiledPKfS0_Pfiiii
.visible .entry _Z10gemm_tiledPKfS0_Pfiiii(
	.param .u64 .ptr .align 1 _Z10gemm_tiledPKfS0_Pfiiii_param_0,
	.param .u64 .ptr .align 1 _Z10gemm_tiledPKfS0_Pfiiii_param_1,
	.param .u64 .ptr .align 1 _Z10gemm_tiledPKfS0_Pfiiii_param_2,
	.param .u32 _Z10gemm_tiledPKfS0_Pfiiii_param_3,
	.param .u32 _Z10gemm_tiledPKfS0_Pfiiii_param_4,
	.param .u32 _Z10gemm_tiledPKfS0_Pfiiii_param_5,
	.param .u32 _Z10gemm_tiledPKfS0_Pfiiii_param_6
)
{
	.reg .pred 	%p<12>;
	.reg .b32 	%r<102>;
	.reg .b32 	%f<111>;
	.reg .b64 	%rd<16>;

	ld.param.u32 	%r53, [_Z10gemm_tiledPKfS0_Pfiiii_param_5];
	ld.param.u32 	%r54, [_Z10gemm_tiledPKfS0_Pfiiii_param_6];
	mov.u32 	%r99, %tid.y;
	mov.u32 	%r97, %tid.x;
	mov.u32 	%r55, %ctaid.y;
	mad.lo.s32 	%r3, %r54, %r55, %r99;
	add.s32 	%r56, %r53, %r54;
	add.s32 	%r57, %r56, -1;
	div.s32 	%r4, %r57, %r54;
	setp.lt.s32 	%p1, %r4, 1;
	mov.f32 	%f110, 0f00000000;
	@%p1 bra 	$L__BB1_7;
	ld.param.u32 	%r93, [_Z10gemm_tiledPKfS0_Pfiiii_param_6];
	ld.param.u32 	%r88, [_Z10gemm_tiledPKfS0_Pfiiii_param_4];
	mul.lo.s32 	%r58, %r93, %r93;
	shl.b32 	%r59, %r58, 2;
	mov.u32 	%r60, smem;
	add.s32 	%r61, %r60, %r59;
	mad.lo.s32 	%r62, %r93, %r99, %r97;
	shl.b32 	%r63, %r62, 2;
	add.s32 	%r5, %r61, %r63;
	shl.b32 	%r64, %r97, 2;
	add.s32 	%r6, %r61, %r64;
	shl.b32 	%r65, %r93, 2;
	add.s32 	%r7, %r6, %r65;
	add.s32 	%r8, %r7, %r65;
	add.s32 	%r9, %r8, %r65;
	add.s32 	%r10, %r9, %r65;
	add.s32 	%r11, %r10, %r65;
	add.s32 	%r12, %r11, %r65;
	add.s32 	%r13, %r12, %r65;
	add.s32 	%r14, %r13, %r65;
	add.s32 	%r15, %r14, %r65;
	add.s32 	%r16, %r15, %r65;
	add.s32 	%r17, %r16, %r65;
	add.s32 	%r18, %r17, %r65;
	add.s32 	%r19, %r18, %r65;
	add.s32 	%r20, %r19, %r65;
	add.s32 	%r21, %r20, %r65;
	add.s32 	%r22, %r21, %r65;
	add.s32 	%r23, %r22, %r65;
	add.s32 	%r24, %r23, %r65;
	add.s32 	%r25, %r24, %r65;
	add.s32 	%r26, %r25, %r65;
	add.s32 	%r27, %r26, %r65;
	add.s32 	%r28, %r27, %r65;
	add.s32 	%r29, %r28, %r65;
	add.s32 	%r30, %r29, %r65;
	add.s32 	%r31, %r30, %r65;
	add.s32 	%r32, %r31, %r65;
	add.s32 	%r33, %r32, %r65;
	add.s32 	%r34, %r33, %r65;
	add.s32 	%r35, %r34, %r65;
	add.s32 	%r36, %r35, %r65;
	neg.s32 	%r101, %r4;
	mov.u32 	%r66, %ctaid.x;
	mad.lo.s32 	%r67, %r93, %r66, %r97;
	mad.lo.s32 	%r100, %r99, %r88, %r67;
	mad.lo.s32 	%r98, %r3, %r53, %r97;
	mov.f32 	%f110, 0f00000000;
$L__BB1_2:
	ld.param.u32 	%r86, [_Z10gemm_tiledPKfS0_Pfiiii_param_3];
	setp.ge.s32 	%p2, %r3, %r86;
	setp.ge.s32 	%p3, %r97, %r53;
	mov.f32 	%f108, 0f00000000;
	or.pred  	%p4, %p2, %p3;
	@%p4 bra 	$L__BB1_4;
	ld.param.u64 	%rd13, [_Z10gemm_tiledPKfS0_Pfiiii_param_0];
	cvta.to.global.u64 	%rd4, %rd13;
	mul.wide.s32 	%rd5, %r98, 4;
	add.s64 	%rd6, %rd4, %rd5;
	ld.global.f32 	%f108, [%rd6];
$L__BB1_4:
	ld.param.u32 	%r94, [_Z10gemm_tiledPKfS0_Pfiiii_param_6];
	ld.param.u32 	%r89, [_Z10gemm_tiledPKfS0_Pfiiii_param_4];
	mov.u32 	%r68, %ctaid.x;
	mov.u32 	%r69, %tid.x;
	mad.lo.s32 	%r70, %r94, %r68, %r69;
	setp.ge.s32 	%p5, %r70, %r89;
	mov.u32 	%r71, %tid.y;
	mad.lo.s32 	%r72, %r94, %r71, %r69;
	shl.b32 	%r73, %r72, 2;
	mov.u32 	%r74, smem;
	add.s32 	%r75, %r74, %r73;
	st.shared.f32 	[%r75], %f108;
	setp.ge.s32 	%p6, %r99, %r53;
	mov.f32 	%f109, 0f00000000;
	or.pred  	%p7, %p5, %p6;
	@%p7 bra 	$L__BB1_6;
	ld.param.u64 	%rd14, [_Z10gemm_tiledPKfS0_Pfiiii_param_1];
	cvta.to.global.u64 	%rd7, %rd14;
	mul.wide.s32 	%rd8, %r100, 4;
	add.s64 	%rd9, %rd7, %rd8;
	ld.global.f32 	%f109, [%rd9];
$L__BB1_6:
	ld.param.u32 	%r95, [_Z10gemm_tiledPKfS0_Pfiiii_param_6];
	ld.param.u32 	%r90, [_Z10gemm_tiledPKfS0_Pfiiii_param_4];
	st.shared.f32 	[%r5], %f109;
	bar.sync 	0;
	mov.u32 	%r76, %tid.y;
	mul.lo.s32 	%r77, %r95, %r76;
	shl.b32 	%r78, %r77, 2;
	mov.u32 	%r79, smem;
	add.s32 	%r80, %r79, %r78;
	ld.shared.f32 	%f12, [%r80];
	ld.shared.f32 	%f13, [%r6];
	fma.rn.f32 	%f14, %f12, %f13, %f110;
	ld.shared.f32 	%f15, [%r80+4];
	ld.shared.f32 	%f16, [%r7];
	fma.rn.f32 	%f17, %f15, %f16, %f14;
	ld.shared.f32 	%f18, [%r80+8];
	ld.shared.f32 	%f19, [%r8];
	fma.rn.f32 	%f20, %f18, %f19, %f17;
	ld.shared.f32 	%f21, [%r80+12];
	ld.shared.f32 	%f22, [%r9];
	fma.rn.f32 	%f23, %f21, %f22, %f20;
	ld.shared.f32 	%f24, [%r80+16];
	ld.shared.f32 	%f25, [%r10];
	fma.rn.f32 	%f26, %f24, %f25, %f23;
	ld.shared.f32 	%f27, [%r80+20];
	ld.shared.f32 	%f28, [%r11];
	fma.rn.f32 	%f29, %f27, %f28, %f26;
	ld.shared.f32 	%f30, [%r80+24];
	ld.shared.f32 	%f31, [%r12];
	fma.rn.f32 	%f32, %f30, %f31, %f29;
	ld.shared.f32 	%f33, [%r80+28];
	ld.shared.f32 	%f34, [%r13];
	fma.rn.f32 	%f35, %f33, %f34, %f32;
	ld.shared.f32 	%f36, [%r80+32];
	ld.shared.f32 	%f37, [%r14];
	fma.rn.f32 	%f38, %f36, %f37, %f35;
	ld.shared.f32 	%f39, [%r80+36];
	ld.shared.f32 	%f40, [%r15];
	fma.rn.f32 	%f41, %f39, %f40, %f38;
	ld.shared.f32 	%f42, [%r80+40];
	ld.shared.f32 	%f43, [%r16];
	fma.rn.f32 	%f44, %f42, %f43, %f41;
	ld.shared.f32 	%f45, [%r80+44];
	ld.shared.f32 	%f46, [%r17];
	fma.rn.f32 	%f47, %f45, %f46, %f44;
	ld.shared.f32 	%f48, [%r80+48];
	ld.shared.f32 	%f49, [%r18];
	fma.rn.f32 	%f50, %f48, %f49, %f47;
	ld.shared.f32 	%f51, [%r80+52];
	ld.shared.f32 	%f52, [%r19];
	fma.rn.f32 	%f53, %f51, %f52, %f50;
	ld.shared.f32 	%f54, [%r80+56];
	ld.shared.f32 	%f55, [%r20];
	fma.rn.f32 	%f56, %f54, %f55, %f53;
	ld.shared.f32 	%f57, [%r80+60];
	ld.shared.f32 	%f58, [%r21];
	fma.rn.f32 	%f59, %f57, %f58, %f56;
	ld.shared.f32 	%f60, [%r80+64];
	ld.shared.f32 	%f61, [%r22];
	fma.rn.f32 	%f62, %f60, %f61, %f59;
	ld.shared.f32 	%f63, [%r80+68];
	ld.shared.f32 	%f64, [%r23];
	fma.rn.f32 	%f65, %f63, %f64, %f62;
	ld.shared.f32 	%f66, [%r80+72];
	ld.shared.f32 	%f67, [%r24];
	fma.rn.f32 	%f68, %f66, %f67, %f65;
	ld.shared.f32 	%f69, [%r80+76];
	ld.shared.f32 	%f70, [%r25];
	fma.rn.f32 	%f71, %f69, %f70, %f68;
	ld.shared.f32 	%f72, [%r80+80];
	ld.shared.f32 	%f73, [%r26];
	fma.rn.f32 	%f74, %f72, %f73, %f71;
	ld.shared.f32 	%f75, [%r80+84];
	ld.shared.f32 	%f76, [%r27];
	fma.rn.f32 	%f77, %f75, %f76, %f74;
	ld.shared.f32 	%f78, [%r80+88];
	ld.shared.f32 	%f79, [%r28];
	fma.rn.f32 	%f80, %f78, %f79, %f77;
	ld.shared.f32 	%f81, [%r80+92];
	ld.shared.f32 	%f82, [%r29];
	fma.rn.f32 	%f83, %f81, %f82, %f80;
	ld.shared.f32 	%f84, [%r80+96];
	ld.shared.f32 	%f85, [%r30];
	fma.rn.f32 	%f86, %f84, %f85, %f83;
	ld.shared.f32 	%f87, [%r80+100];
	ld.shared.f32 	%f88, [%r31];
	fma.rn.f32 	%f89, %f87, %f88, %f86;
	ld.shared.f32 	%f90, [%r80+104];
	ld.shared.f32 	%f91, [%r32];
	fma.rn.f32 	%f92, %f90, %f91, %f89;
	ld.shared.f32 	%f93, [%r80+108];
	ld.shared.f32 	%f94, [%r33];
	fma.rn.f32 	%f95, %f93, %f94, %f92;
	ld.shared.f32 	%f96, [%r80+112];
	ld.shared.f32 	%f97, [%r34];
	fma.rn.f32 	%f98, %f96, %f97, %f95;
	ld.shared.f32 	%f99, [%r80+116];
	ld.shared.f32 	%f100, [%r35];
	fma.rn.f32 	%f101, %f99, %f100, %f98;
	ld.shared.f32 	%f102, [%r80+120];
	ld.shared.f32 	%f103, [%r36];
	fma.rn.f32 	%f104, %f102, %f103, %f101;
	ld.shared.f32 	%f105, [%r80+124];
	shl.b32 	%r81, %r95, 2;
	add.s32 	%r82, %r36, %r81;
	ld.shared.f32 	%f106, [%r82];
	fma.rn.f32 	%f110, %f105, %f106, %f104;
	bar.sync 	0;
	add.s32 	%r101, %r101, 1;
	setp.ne.s32 	%p8, %r101, 0;
	mad.lo.s32 	%r100, %r95, %r90, %r100;
	add.s32 	%r99, %r99, %r95;
	add.s32 	%r98, %r98, %r95;
	add.s32 	%r97, %r97, %r95;
	@%p8 bra 	$L__BB1_2;
$L__BB1_7:
	ld.param.u32 	%r96, [_Z10gemm_tiledPKfS0_Pfiiii_param_6];
	ld.param.u32 	%r91, [_Z10gemm_tiledPKfS0_Pfiiii_param_4];
	ld.param.u32 	%r87, [_Z10gemm_tiledPKfS0_Pfiiii_param_3];
	setp.ge.s32 	%p9, %r3, %r87;
	mov.u32 	%r83, %ctaid.x;
	mov.u32 	%r84, %tid.x;
	mad.lo.s32 	%r50, %r96, %r83, %r84;
	setp.ge.s32 	%p10, %r50, %r91;
	or.pred  	%p11, %p9, %p10;
	@%p11 bra 	$L__BB1_9;
	ld.param.u32 	%r92, [_Z10gemm_tiledPKfS0_Pfiiii_param_4];
	ld.param.u64 	%rd15, [_Z10gemm_tiledPKfS0_Pfiiii_param_2];
	mad.lo.s32 	%r85, %r3, %r92, %r50;
	cvta.to.global.u64 	%rd10, %rd15;
	mul.wide.s32 	%rd11, %r85, 4;
	add.s64 	%rd12, %rd10, %rd11;
	st.global.f32 	[%rd12], %f110;
$L__BB1_9:
	ret;

}


// ===== COMPILED SASS (sm_100) =====

	.target	sm_100

	.elftype	@"ET_EXEC"


//--------------------- .note.nv.tkinfo           --------------------------
	.section	.note.nv.tkinfo,"",@"SHT_NOTE"
	.sectionflags	@"SHF_NOTE_NV_TKINFO"
	.tkinfo
        /*0018*/ 	.word	0x00000002
        /*0030*/ 	.string	""
        /*0030*/ 	.string	"ptxas"
        /*0030*/ 	.string	"Cuda compilation tools, release 13.0, V13.0.88"
        /*0030*/ 	.string	"Build cuda_13.0.r13.0/compiler.36424714_0"
        /*0030*/ 	.string	"-arch sm_100 -m 64 "



//--------------------- .note.nv.cuinfo           --------------------------
	.section	.note.nv.cuinfo,"",@"SHT_NOTE"
	.sectionflags	@"SHF_NOTE_NV_CUINFO"
        /*0018*/ 	.short	0x0002
        /*001a*/ 	.short	0x0064
        /*001c*/ 	.short	0x0082
	.zero		2


//--------------------- .nv.info                  --------------------------
	.section	.nv.info,"",@"SHT_CUDA_INFO"
	.align	4


	//----- nvinfo : EIATTR_REGCOUNT
	.align		4
        /*0000*/ 	.byte	0x04, 0x2f
        /*0002*/ 	.short	(.L_1 - .L_0)
	.align		4
.L_0:
        /*0004*/ 	.word	index@(_Z10gemm_naivePKfS0_Pfiii)
        /*0008*/ 	.word	0x00000020


	//----- nvinfo : EIATTR_FRAME_SIZE
	.align		4
.L_1:
        /*000c*/ 	.byte	0x04, 0x11
        /*000e*/ 	.short	(.L_3 - .L_2)
	.align		4
.L_2:
        /*0010*/ 	.word	index@(_Z10gemm_naivePKfS0_Pfiii)
        /*0014*/ 	.word	0x00000000


	//----- nvinfo : EIATTR_REGCOUNT
	.align		4
.L_3:
        /*0018*/ 	.byte	0x04, 0x2f
        /*001a*/ 	.short	(.L_5 - .L_4)
	.align		4
.L_4:
        /*001c*/ 	.word	index@(_Z10gemm_tiledPKfS0_Pfiiii)
        /*0020*/ 	.word	0x00000037


	//----- nvinfo : EIATTR_FRAME_SIZE
	.align		4
.L_5:
        /*0024*/ 	.byte	0x04, 0x11
        /*0026*/ 	.short	(.L_7 - .L_6)
	.align		4
.L_6:
        /*0028*/ 	.word	index@(_Z10gemm_tiledPKfS0_Pfiiii)
        /*002c*/ 	.word	0x00000000


	//----- nvinfo : EIATTR_MIN_STACK_SIZE
	.align		4
.L_7:
        /*0030*/ 	.byte	0x04, 0x12
        /*0032*/ 	.short	(.L_9 - .L_8)
	.align		4
.L_8:
        /*0034*/ 	.word	index@(_Z10gemm_tiledPKfS0_Pfiiii)
        /*0038*/ 	.word	0x00000000


	//----- nvinfo : EIATTR_MIN_STACK_SIZE
	.align		4
.L_9:
        /*003c*/ 	.byte	0x04, 0x12
        /*003e*/ 	.short	(.L_11 - .L_10)
	.align		4
.L_10:
        /*0040*/ 	.word	index@(_Z10gemm_naivePKfS0_Pfiii)
        /*0044*/ 	.word	0x00000000
.L_11:


//--------------------- .nv.compat                --------------------------
	.section	.nv.compat,"",@"SHT_CUDA_COMPAT_INFO"
	.align	4
        /*0000*/ 	.byte	0x02, 0x09, 0x00, 0x00, 0x02, 0x02, 0x01, 0x00, 0x02, 0x05, 0x05, 0x00, 0x03, 0x07, 0x01, 0x01
        /*0010*/ 	.byte	0x02, 0x03, 0x00, 0x00, 0x02, 0x06, 0x01, 0x00, 0x04, 0x0b, 0x08, 0x00, 0x09, 0x00, 0x00, 0x00
        /*0020*/ 	.byte	0x00, 0x00, 0x00, 0x00


//--------------------- .nv.info._Z10gemm_tiledPKfS0_Pfiiii --------------------------
	.section	.nv.info._Z10gemm_tiledPKfS0_Pfiiii,"",@"SHT_CUDA_INFO"
	.sectionflags	@""
	.align	4


	//----- nvinfo : EIATTR_CUDA_API_VERSION
	.align		4
        /*0000*/ 	.byte	0x04, 0x37
        /*0002*/ 	.short	(.L_13 - .L_12)
.L_12:
        /*0004*/ 	.word	0x00000082


	//----- nvinfo : EIATTR_KPARAM_INFO
	.align		4
.L_13:
        /*0008*/ 	.byte	0x04, 0x17
        /*000a*/ 	.short	(.L_15 - .L_14)
.L_14:
        /*000c*/ 	.word	0x00000000
        /*0010*/ 	.short	0x0006
        /*0012*/ 	.short	0x0024
        /*0014*/ 	.byte	0x00, 0xf0, 0x11, 0x00


	//----- nvinfo : EIATTR_KPARAM_INFO
	.align		4
.L_15:
        /*0018*/ 	.byte	0x04, 0x17
        /*001a*/ 	.short	(.L_17 - .L_16)
.L_16:
        /*001c*/ 	.word	0x00000000
        /*0020*/ 	.short	0x0005
        /*0022*/ 	.short	0x0020
        /*0024*/ 	.byte	0x00, 0xf0, 0x11, 0x00


	//----- nvinfo : EIATTR_KPARAM_INFO
	.align		4
.L_17:
        /*0028*/ 	.byte	0x04, 0x17
        /*002a*/ 	.short	(.L_19 - .L_18)
.L_18:
        /*002c*/ 	.word	0x00000000
        /*0030*/ 	.short	0x0004
        /*0032*/ 	.short	0x001c
        /*0034*/ 	.byte	0x00, 0xf0, 0x11, 0x00


	//----- nvinfo : EIATTR_KPARAM_INFO
	.align		4
.L_19:
        /*0038*/ 	.byte	0x04, 0x17
        /*003a*/ 	.short	(.L_21 - .L_20)
.L_20:
        /*003c*/ 	.word	0x00000000
        /*0040*/ 	.short	0x0003
        /*0042*/ 	.short	0x0018
        /*0044*/ 	.byte	0x00, 0xf0, 0x11, 0x00


	//----- nvinfo : EIATTR_KPARAM_INFO
	.align		4
.L_21:
        /*0048*/ 	.byte	0x04, 0x17
        /*004a*/ 	.short	(.L_23 - .L_22)
.L_22:
        /*004c*/ 	.word	0x00000000
        /*0050*/ 	.short	0x0002
        /*0052*/ 	.short	0x0010
        /*0054*/ 	.byte	0x00, 0xf5, 0x21, 0x00


	//----- nvinfo : EIATTR_KPARAM_INFO
	.align		4
.L_23:
        /*0058*/ 	.byte	0x04, 0x17
        /*005a*/ 	.short	(.L_25 - .L_24)
.L_24:
        /*005c*/ 	.word	0x00000000
        /*0060*/ 	.short	0x0001
        /*0062*/ 	.short	0x0008
        /*0064*/ 	.byte	0x00, 0xf5, 0x21, 0x00


	//----- nvinfo : EIATTR_KPARAM_INFO
	.align		4
.L_25:
        /*0068*/ 	.byte	0x04, 0x17
        /*006a*/ 	.short	(.L_27 - .L_26)
.L_26:
        /*006c*/ 	.word	0x00000000
        /*0070*/ 	.short	0x0000
        /*0072*/ 	.short	0x0000
        /*0074*/ 	.byte	0x00, 0xf5, 0x21, 0x00


	//----- nvinfo : EIATTR_SPARSE_MMA_MASK
	.align		4
.L_27:
        /*0078*/ 	.byte	0x03, 0x50
        /*007a*/ 	.short	0x0000


	//----- nvinfo : EIATTR_MAXREG_COUNT
	.align		4
        /*007c*/ 	.byte	0x03, 0x1b
        /*007e*/ 	.short	0x00ff


	//----- nvinfo : EIATTR_NUM_BARRIERS
	.align		4
        /*0080*/ 	.byte	0x02, 0x4c
        /*0082*/ 	.byte	0x01
	.zero		1


	//----- nvinfo : EIATTR_MERCURY_ISA_VERSION
	.align		4
        /*0084*/ 	.byte	0x03, 0x5f
        /*0086*/ 	.short	0x0101


	//----- nvinfo : EIATTR_VRC_CTA_INIT_COUNT
	.align		4
        /*0088*/ 	.byte	0x02, 0x4a
	.zero		1
	.zero		1


	//----- nvinfo : EIATTR_EXIT_INSTR_OFFSETS
	.align		4
        /*008c*/ 	.byte	0x04, 0x1c
        /*008e*/ 	.short	(.L_29 - .L_28)


	//   ....[0]....
.L_28:
        /*0090*/ 	.word	0x00000de0


	//   ....[1]....
        /*0094*/ 	.word	0x00000e30


	//----- nvinfo : EIATTR_CBANK_PARAM_SIZE
	.align		4
.L_29:
        /*0098*/ 	.byte	0x03, 0x19
        /*009a*/ 	.short	0x0028


	//----- nvinfo : EIATTR_PARAM_CBANK
	.align		4
        /*009c*/ 	.byte	0x04, 0x0a
        /*009e*/ 	.short	(.L_31 - .L_30)
	.align		4
.L_30:
        /*00a0*/ 	.word	index@(.nv.constant0._Z10gemm_tiledPKfS0_Pfiiii)
        /*00a4*/ 	.short	0x0380
        /*00a6*/ 	.short	0x0028


	//----- nvinfo : EIATTR_SW_WAR
	.align		4
.L_31:
        /*00a8*/ 	.byte	0x04, 0x36
        /*00aa*/ 	.short	(.L_33 - .L_32)
.L_32:
        /*00ac*/ 	.word	0x00000008
.L_33:


//--------------------- .nv.info._Z10gemm_naivePKfS0_Pfiii --------------------------
	.section	.nv.info._Z10gemm_naivePKfS0_Pfiii,"",@"SHT_CUDA_INFO"
	.sectionflags	@""
	.align	4


	//----- nvinfo : EIATTR_CUDA_API_VERSION
	.align		4
        /*0000*/ 	.byte	0x04, 0x37
        /*0002*/ 	.short	(.L_35 - .L_34)
.L_34:
        /*0004*/ 	.word	0x00000082


	//----- nvinfo : EIATTR_KPARAM_INFO
	.align		4
.L_35:
        /*0008*/ 	.byte	0x04, 0x17
        /*000a*/ 	.short	(.L_37 - .L_36)
.L_36:
        /*000c*/ 	.word	0x00000000
        /*0010*/ 	.short	0x0005
        /*0012*/ 	.short	0x0020
        /*0014*/ 	.byte	0x00, 0xf0, 0x11, 0x00


	//----- nvinfo : EIATTR_KPARAM_INFO
	.align		4
.L_37:
        /*0018*/ 	.byte	0x04, 0x17
        /*001a*/ 	.short	(.L_39 - .L_38)
.L_38:
        /*001c*/ 	.word	0x00000000
        /*0020*/ 	.short	0x0004
        /*0022*/ 	.short	0x001c
        /*0024*/ 	.byte	0x00, 0xf0, 0x11, 0x00


	//----- nvinfo : EIATTR_KPARAM_INFO
	.align		4
.L_39:
        /*0028*/ 	.byte	0x04, 0x17
        /*002a*/ 	.short	(.L_41 - .L_40)
.L_40:
        /*002c*/ 	.word	0x00000000
        /*0030*/ 	.short	0x0003
        /*0032*/ 	.short	0x0018
        /*0034*/ 	.byte	0x00, 0xf0, 0x11, 0x00


	//----- nvinfo : EIATTR_KPARAM_INFO
	.align		4
.L_41:
        /*0038*/ 	.byte	0x04, 0x17
        /*003a*/ 	.short	(.L_43 - .L_42)
.L_42:
        /*003c*/ 	.word	0x00000000
        /*0040*/ 	.short	0x0002
        /*0042*/ 	.short	0x0010
        /*0044*/ 	.byte	0x00, 0xf5, 0x21, 0x00


	//----- nvinfo : EIATTR_KPARAM_INFO
	.align		4
.L_43:
        /*0048*/ 	.byte	0x04, 0x17
        /*004a*/ 	.short	(.L_45 - .L_44)
.L_44:
        /*004c*/ 	.word	0x00000000
        /*0050*/ 	.short	0x0001
        /*0052*/ 	.short	0x0008
        /*0054*/ 	.byte	0x00, 0xf5, 0x21, 0x00


	//----- nvinfo : EIATTR_KPARAM_INFO
	.align		4
.L_45:
        /*0058*/ 	.byte	0x04, 0x17
        /*005a*/ 	.short	(.L_47 - .L_46)
.L_46:
        /*005c*/ 	.word	0x00000000
        /*0060*/ 	.short	0x0000
        /*0062*/ 	.short	0x0000
        /*0064*/ 	.byte	0x00, 0xf5, 0x21, 0x00


	//----- nvinfo : EIATTR_SPARSE_MMA_MASK
	.align		4
.L_47:
        /*0068*/ 	.byte	0x03, 0x50
        /*006a*/ 	.short	0x0000


	//----- nvinfo : EIATTR_MAXREG_COUNT
	.align		4
        /*006c*/ 	.byte	0x03, 0x1b
        /*006e*/ 	.short	0x00ff


	//----- nvinfo : EIATTR_MERCURY_ISA_VERSION
	.align		4
        /*0070*/ 	.byte	0x03, 0x5f
        /*0072*/ 	.short	0x0101


	//----- nvinfo : EIATTR_VRC_CTA_INIT_COUNT
	.align		4
        /*0074*/ 	.byte	0x02, 0x4a
	.zero		1
	.zero		1


	//----- nvinfo : EIATTR_EXIT_INSTR_OFFSETS
	.align		4
        /*0078*/ 	.byte	0x04, 0x1c
        /*007a*/ 	.short	(.L_49 - .L_48)


	//   ....[0]....
.L_48:
        /*007c*/ 	.word	0x000000c0


	//   ....[1]....
        /*0080*/ 	.word	0x000008e0


	//----- nvinfo : EIATTR_CBANK_PARAM_SIZE
	.align		4
.L_49:
        /*0084*/ 	.byte	0x03, 0x19
        /*0086*/ 	.short	0x0024


	//----- nvinfo : EIATTR_PARAM_CBANK
	.align		4
        /*0088*/ 	.byte	0x04, 0x0a
        /*008a*/ 	.short	(.L_51 - .L_50)
	.align		4
.L_50:
        /*008c*/ 	.word	index@(.nv.constant0._Z10gemm_naivePKfS0_Pfiii)
        /*0090*/ 	.short	0x0380
        /*0092*/ 	.short	0x0024


	//----- nvinfo : EIATTR_SW_WAR
	.align		4
.L_51:
        /*0094*/ 	.byte	0x04, 0x36
        /*0096*/ 	.short	(.L_53 - .L_52)
.L_52:
        /*0098*/ 	.word	0x00000008
.L_53:


//--------------------- .nv.callgraph             --------------------------
	.section	.nv.callgraph,"",@"SHT_CUDA_CALLGRAPH"
	.align	4
	.sectionentsize	8
	.align		4
        /*0000*/ 	.word	0x00000000
	.align		4
        /*0004*/ 	.word	0xffffffff
	.align		4
        /*0008*/ 	.word	0x00000000
	.align		4
        /*000c*/ 	.word	0xfffffffe
	.align		4
        /*0010*/ 	.word	0x00000000
	.align		4
        /*0014*/ 	.word	0xfffffffd
	.align		4
        /*0018*/ 	.word	0x00000000
	.align		4
        /*001c*/ 	.word	0xfffffffc


//--------------------- .text._Z10gemm_tiledPKfS0_Pfiiii --------------------------
	.section	.text._Z10gemm_tiledPKfS0_Pfiiii,"ax",@progbits
	.align	128
        .global         _Z10gemm_tiledPKfS0_Pfiiii
        .type           _Z10gemm_tiledPKfS0_Pfiiii,@function
        .size           _Z10gemm_tiledPKfS0_Pfiiii,(.L_x_8 - _Z10gemm_tiledPKfS0_Pfiiii)
        .other          _Z10gemm_tiledPKfS0_Pfiiii,@"STO_CUDA_ENTRY STV_DEFAULT"
_Z10gemm_tiledPKfS0_Pfiiii:
.text._Z10gemm_tiledPKfS0_Pfiiii:
[----:B------:R-:W-:Y:S01]  /*0000*/  LDC R1, c[0x0][0x37c] ;  /* 0x0000df00ff017b82 */ /* 0x000fe20000000800 */
[----:B------:R-:W0:Y:S01]  /*0010*/  LDCU.64 UR8, c[0x0][0x3a0] ;  /* 0x00007400ff0877ac */ /* 0x000e220008000a00 */
[----:B------:R-:W1:Y:S06]  /*0020*/  S2R R16, SR_TID.Y ;  /* 0x0000000000107919 */ /* 0x000e6c0000002200 */
[----:B------:R-:W1:Y:S01]  /*0030*/  S2UR UR4, SR_CTAID.Y ;  /* 0x00000000000479c3 */ /* 0x000e620000002600 */
[----:B------:R-:W2:Y:S01]  /*0040*/  LDCU.64 UR6, c[0x0][0x358] ;  /* 0x00006b00ff0677ac */ /* 0x000ea20008000a00 */
[----:B------:R-:W3:Y:S01]  /*0050*/  S2R R8, SR_TID.X ;  /* 0x0000000000087919 */ /* 0x000ee20000002100 */
[----:B0-----:R-:W-:-:S04]  /*0060*/  MOV R7, UR9 ;  /* 0x0000000900077c02 */ /* 0x001fc80008000f00 */
[----:B------:R-:W-:Y:S01]  /*0070*/  IABS R5, R7 ;  /* 0x0000000700057213 */ /* 0x000fe20000000000 */
[----:B------:R-:W-:-:S03]  /*0080*/  VIADD R0, R7, UR8 ;  /* 0x0000000807007c36 */ /* 0x000fc60008000000 */
[----:B------:R-:W0:Y:S02]  /*0090*/  I2F.RP R4, R5 ;  /* 0x0000000500047306 */ /* 0x000e240000209400 */
[----:B------:R-:W-:-:S06]  /*00a0*/  IADD3 R0, PT, PT, R0, -0x1, RZ ;  /* 0xffffffff00007810 */ /* 0x000fcc0007ffe0ff */
[----:B0-----:R-:W0:Y:S02]  /*00b0*/  MUFU.RCP R4, R4 ;  /* 0x0000000400047308 */ /* 0x001e240000001000 */
[----:B0-----:R-:W-:Y:S02]  /*00c0*/  IADD3 R2, PT, PT, R4, 0xffffffe, RZ ;  /* 0x0ffffffe04027810 */ /* 0x001fe40007ffe0ff */
[----:B------:R-:W-:-:S04]  /*00d0*/  IABS R4, R0 ;  /* 0x0000000000047213 */ /* 0x000fc80000000000 */
[----:B------:R0:W4:Y:S01]  /*00e0*/  F2I.FTZ.U32.TRUNC.NTZ R3, R2 ;  /* 0x0000000200037305 */ /* 0x000122000021f000 */
[----:B------:R-:W-:-:S04]  /*00f0*/  LOP3.LUT R0, R0, R7, RZ, 0x3c, !PT ;  /* 0x0000000700007212 */ /* 0x000fc800078e3cff */
[----:B------:R-:W-:Y:S01]  /*0100*/  ISETP.GE.AND P1, PT, R0, RZ, PT ;  /* 0x000000ff0000720c */ /* 0x000fe20003f26270 */
[----:B------:R-:W-:Y:S02]  /*0110*/  IMAD.MOV.U32 R0, RZ, RZ, RZ ;  /* 0x000000ffff007224 */ /* 0x000fe400078e00ff */
[----:B0-----:R-:W-:Y:S01]  /*0120*/  HFMA2 R2, -RZ, RZ, 0, 0 ;  /* 0x00000000ff027431 */ /* 0x001fe200000001ff */
[----:B----4-:R-:W-:-:S05]  /*0130*/  IADD3 R6, PT, PT, RZ, -R3, RZ ;  /* 0x80000003ff067210 */ /* 0x010fca0007ffe0ff */
[----:B------:R-:W-:Y:S02]  /*0140*/  IMAD R9, R6, R5, RZ ;  /* 0x0000000506097224 */ /* 0x000fe400078e02ff */
[----:B-1----:R-:W-:Y:S02]  /*0150*/  IMAD R6, R7, UR4, R16 ;  /* 0x0000000407067c24 */ /* 0x002fe4000f8e0210 */
[----:B------:R-:W-:-:S06]  /*0160*/  IMAD.HI.U32 R3, R3, R9, R2 ;  /* 0x0000000903037227 */ /* 0x000fcc00078e0002 */
[----:B------:R-:W-:-:S05]  /*0170*/  IMAD.HI.U32 R3, R3, R4, RZ ;  /* 0x0000000403037227 */ /* 0x000fca00078e00ff */
[----:B------:R-:W-:-:S05]  /*0180*/  IADD3 R2, PT, PT, -R3, RZ, RZ ;  /* 0x000000ff03027210 */ /* 0x000fca0007ffe1ff */
[----:B------:R-:W-:-:S05]  /*0190*/  IMAD R2, R5, R2, R4 ;  /* 0x0000000205027224 */ /* 0x000fca00078e0204 */
[----:B------:R-:W-:-:S13]  /*01a0*/  ISETP.GT.U32.AND P2, PT, R5, R2, PT ;  /* 0x000000020500720c */ /* 0x000fda0003f44070 */
[----:B------:R-:W-:Y:S01]  /*01b0*/  @!P2 IMAD.IADD R2, R2, 0x1, -R5 ;  /* 0x000000010202a824 */ /* 0x000fe200078e0a05 */
[----:B------:R-:W-:Y:S02]  /*01c0*/  @!P2 IADD3 R3, PT, PT, R3, 0x1, RZ ;  /* 0x000000010303a810 */ /* 0x000fe40007ffe0ff */
[----:B------:R-:W-:Y:S02]  /*01d0*/  ISETP.NE.AND P2, PT, R7, RZ, PT ;  /* 0x000000ff0700720c */ /* 0x000fe40003f45270 */
[----:B------:R-:W-:-:S13]  /*01e0*/  ISETP.GE.U32.AND P0, PT, R2, R5, PT ;  /* 0x000000050200720c */ /* 0x000fda0003f06070 */
[----:B------:R-:W-:-:S04]  /*01f0*/  @P0 IADD3 R3, PT, PT, R3, 0x1, RZ ;  /* 0x0000000103030810 */ /* 0x000fc80007ffe0ff */
[----:B------:R-:W-:Y:S02]  /*0200*/  @!P1 IADD3 R3, PT, PT, -R3, RZ, RZ ;  /* 0x000000ff03039210 */ /* 0x000fe40007ffe1ff */
[----:B------:R-:W-:-:S04]  /*0210*/  @!P2 LOP3.LUT R3, RZ, R7, RZ, 0x33, !PT ;  /* 0x00000007ff03a212 */ /* 0x000fc800078e33ff */
[----:B------:R-:W-:-:S13]  /*0220*/  ISETP.GE.AND P0, PT, R3, 0x1, PT ;  /* 0x000000010300780c */ /* 0x000fda0003f06270 */
[----:B--23--:R-:W-:Y:S05]  /*0230*/  @!P0 BRA `(.L_x_0) ;  /* 0x0000000800d48947 */ /* 0x00cfea0003800000 */
[----:B------:R-:W0:Y:S01]  /*0240*/  S2R R29, SR_CgaCtaId ;  /* 0x00000000001d7919 */ /* 0x000e220000008800 */
[----:B------:R-:W-:Y:S01]  /*0250*/  MOV R2, 0x400 ;  /* 0x0000040000027802 */ /* 0x000fe20000000f00 */
[-C--:B------:R-:W-:Y:S01]  /*0260*/  IMAD R0, R7, R7.reuse, RZ ;  /* 0x0000000707007224 */ /* 0x080fe200078e02ff */
[----:B------:R-:W-:Y:S01]  /*0270*/  MOV R10, R8 ;  /* 0x00000008000a7202 */ /* 0x000fe20000000f00 */
[----:B------:R-:W1:Y:S01]  /*0280*/  S2UR UR4, SR_CTAID.X ;  /* 0x00000000000479c3 */ /* 0x000e620000002500 */
[----:B------:R-:W2:Y:S01]  /*0290*/  LDCU UR5, c[0x0][0x39c] ;  /* 0x00007380ff0577ac */ /* 0x000ea20008000800 */
[----:B------:R-:W-:Y:S02]  /*02a0*/  IADD3 R37, PT, PT, -R3, RZ, RZ ;  /* 0x000000ff03257210 */ /* 0x000fe40007ffe1ff */
[--C-:B------:R-:W-:Y:S01]  /*02b0*/  IMAD R31, R6, UR8, R10.reuse ;  /* 0x00000008061f7c24 */ /* 0x100fe2000f8e020a */
[----:B------:R-:W3:Y:S01]  /*02c0*/  LDCU UR11, c[0x0][0x39c] ;  /* 0x00007380ff0b77ac */ /* 0x000ee20008000800 */
[----:B------:R-:W4:Y:S01]  /*02d0*/  LDCU UR10, c[0x0][0x3a0] ;  /* 0x00007400ff0a77ac */ /* 0x000f220008000800 */
[----:B------:R-:W0:Y:S01]  /*02e0*/  LDCU UR9, c[0x0][0x398] ;  /* 0x00007300ff0977ac */ /* 0x000e220008000800 */
[----:B-1----:R-:W-:Y:S01]  /*02f0*/  IMAD R39, R7, UR4, R10 ;  /* 0x0000000407277c24 */ /* 0x002fe2000f8e020a */
[----:B0-----:R-:W-:Y:S01]  /*0300*/  LEA R29, R29, R2, 0x18 ;  /* 0x000000021d1d7211 */ /* 0x001fe200078ec0ff */
[----:B------:R-:W-:-:S02]  /*0310*/  IMAD R2, R16, R7, RZ ;  /* 0x0000000710027224 */ /* 0x000fc400078e02ff */
[----:B--2---:R-:W-:Y:S01]  /*0320*/  IMAD R39, R16, UR5, R39 ;  /* 0x0000000510277c24 */ /* 0x004fe2000f8e0227 */
[----:B------:R-:W-:Y:S01]  /*0330*/  LEA R33, R0, R29, 0x2 ;  /* 0x0000001d00217211 */ /* 0x000fe200078e10ff */
[----:B------:R-:W-:Y:S01]  /*0340*/  IMAD R0, R16, R7, R10 ;  /* 0x0000000710007224 */ /* 0x000fe200078e020a */
[----:B------:R-:W-:Y:S02]  /*0350*/  LEA R29, R2, R29, 0x2 ;  /* 0x0000001d021d7211 */ /* 0x000fe400078e10ff */
[-C--:B------:R-:W-:Y:S02]  /*0360*/  LEA R25, R10, R33.reuse, 0x2 ;  /* 0x000000210a197211 */ /* 0x080fe400078e10ff */
[----:B------:R-:W-:Y:S02]  /*0370*/  LEA R33, R0, R33, 0x2 ;  /* 0x0000002100217211 */ /* 0x000fe400078e10ff */
[----:B------:R-:W-:Y:S01]  /*0380*/  MOV R0, RZ ;  /* 0x000000ff00007202 */ /* 0x000fe20000000f00 */
[----:B------:R-:W-:-:S05]  /*0390*/  IMAD R23, R7, 0x4, R25 ;  /* 0x0000000407177824 */ /* 0x000fca00078e0219 */
[----:B------:R-:W-:-:S04]  /*03a0*/  LEA R21, R7, R23, 0x2 ;  /* 0x0000001707157211 */ /* 0x000fc800078e10ff */
[----:B------:R-:W-:-:S04]  /*03b0*/  LEA R19, R7, R21, 0x2 ;  /* 0x0000001507137211 */ /* 0x000fc800078e10ff */
[----:B------:R-:W-:-:S05]  /*03c0*/  LEA R17, R7, R19, 0x2 ;  /* 0x0000001307117211 */ /* 0x000fca00078e10ff */
        /* <DEDUP_REMOVED lines=24> */
[----:B------:R-:W-:-:S05]  /*0550*/  LEA R27, R7, R12, 0x2 ;  /* 0x0000000c071b7211 */ /* 0x000fca00078e10ff */
[----:B------:R-:W-:-:S05]  /*0560*/  IMAD R35, R7, 0x4, R27 ;  /* 0x0000000407237824 */ /* 0x000fca00078e021b */
[----:B---34-:R-:W-:-:S07]  /*0570*/  LEA R41, R7, R35, 0x2 ;  /* 0x0000002307297211 */ /* 0x018fce00078e10ff */
.L_x_1:
[----:B------:R-:W0:Y:S01]  /*0580*/  S2R R8, SR_TID.X ;  /* 0x0000000000087919 */ /* 0x000e220000002100 */
[----:B------:R-:W0:Y:S01]  /*0590*/  S2UR UR4, SR_CTAID.X ;  /* 0x00000000000479c3 */ /* 0x000e220000002500 */
[----:B------:R-:W-:Y:S02]  /*05a0*/  ISETP.GE.AND P0, PT, R10, UR10, PT ;  /* 0x0000000a0a007c0c */ /* 0x000fe4000bf06270 */
[----:B------:R-:W-:Y:S02]  /*05b0*/  ISETP.GE.AND P1, PT, R16, UR10, PT ;  /* 0x0000000a10007c0c */ /* 0x000fe4000bf26270 */
[----:B------:R-:W-:Y:S02]  /*05c0*/  ISETP.GE.OR P0, PT, R6, UR9, P0 ;  /* 0x0000000906007c0c */ /* 0x000fe40008706670 */
[----:B------:R-:W-:Y:S01]  /*05d0*/  MOV R43, RZ ;  /* 0x000000ff002b7202 */ /* 0x000fe20000000f00 */
[----:B------:R-:W0:Y:S10]  /*05e0*/  LDC R7, c[0x0][0x3a4] ;  /* 0x0000e900ff077b82 */ /* 0x000e340000000800 */
[----:B------:R-:W1:Y:S01]  /*05f0*/  @!P0 LDC.64 R4, c[0x0][0x380] ;  /* 0x0000e000ff048b82 */ /* 0x000e620000000a00 */
[----:B0-----:R-:W-:-:S05]  /*0600*/  IMAD R2, R7, UR4, R8 ;  /* 0x0000000407027c24 */ /* 0x001fca000f8e0208 */
[----:B------:R-:W-:Y:S01]  /*0610*/  ISETP.GE.OR P1, PT, R2, UR11, P1 ;  /* 0x0000000b02007c0c */ /* 0x000fe20008f26670 */
[----:B------:R-:W-:Y:S02]  /*0620*/  IMAD.MOV.U32 R47, RZ, RZ, RZ ;  /* 0x000000ffff2f7224 */ /* 0x000fe400078e00ff */
[----:B-1----:R-:W-:-:S05]  /*0630*/  @!P0 IMAD.WIDE R4, R31, 0x4, R4 ;  /* 0x000000041f048825 */ /* 0x002fca00078e0204 */
[----:B------:R-:W2:Y:S05]  /*0640*/  @!P0 LDG.E R43, desc[UR6][R4.64] ;  /* 0x00000006042b8981 */ /* 0x000eaa000c1e1900 */
[----:B------:R-:W0:Y:S02]  /*0650*/  @!P1 LDC.64 R2, c[0x0][0x388] ;  /* 0x0000e200ff029b82 */ /* 0x000e240000000a00 */
[----:B0-----:R-:W-:-:S05]  /*0660*/  @!P1 IMAD.WIDE R2, R39, 0x4, R2 ;  /* 0x0000000427029825 */ /* 0x001fca00078e0202 */
[----:B------:R-:W3:Y:S01]  /*0670*/  @!P1 LDG.E R47, desc[UR6][R2.64] ;  /* 0x00000006022f9981 */ /* 0x000ee2000c1e1900 */
[----:B------:R-:W0:Y:S01]  /*0680*/  S2R R45, SR_TID.Y ;  /* 0x00000000002d7919 */ /* 0x000e220000002200 */
[----:B------:R-:W1:Y:S01]  /*0690*/  S2UR UR5, SR_CgaCtaId ;  /* 0x00000000000579c3 */ /* 0x000e620000008800 */
[----:B------:R-:W-:Y:S02]  /*06a0*/  UMOV UR4, 0x400 ;  /* 0x0000040000047882 */ /* 0x000fe40000000000 */
[----:B-1----:R-:W-:Y:S01]  /*06b0*/  ULEA UR4, UR5, UR4, 0x18 ;  /* 0x0000000405047291 */ /* 0x002fe2000f8ec0ff */
[----:B0-----:R-:W-:-:S05]  /*06c0*/  IMAD R45, R45, R7, R8 ;  /* 0x000000072d2d7224 */ /* 0x001fca00078e0208 */
[----:B------:R-:W-:-:S05]  /*06d0*/  LEA R45, R45, UR4, 0x2 ;  /* 0x000000042d2d7c11 */ /* 0x000fca000f8e10ff */
[----:B--2---:R-:W-:Y:S04]  /*06e0*/  STS [R45], R43 ;  /* 0x0000002b2d007388 */ /* 0x004fe80000000800 */
[----:B---3--:R-:W-:Y:S01]  /*06f0*/  STS [R33], R47 ;  /* 0x0000002f21007388 */ /* 0x008fe20000000800 */
[----:B------:R-:W-:Y:S06]  /*0700*/  BAR.SYNC.DEFER_BLOCKING 0x0 ;  /* 0x0000000000007b1d */ /* 0x000fec0000010000 */
[----:B------:R-:W-:Y:S04]  /*0710*/  LDS R5, [R29] ;  /* 0x000000001d057984 */ /* 0x000fe80000000800 */
[----:B------:R-:W0:Y:S04]  /*0720*/  LDS R2, [R25] ;  /* 0x0000000019027984 */ /* 0x000e280000000800 */
[----:B------:R-:W-:Y:S04]  /*0730*/  LDS R3, [R29+0x4] ;  /* 0x000004001d037984 */ /* 0x000fe80000000800 */
[----:B------:R-:W1:Y:S04]  /*0740*/  LDS R4, [R23] ;  /* 0x0000000017047984 */ /* 0x000e680000000800 */
[----:B------:R-:W-:Y:S04]  /*0750*/  LDS R43, [R29+0x10] ;  /* 0x000010001d2b7984 */ /* 0x000fe80000000800 */
[----:B------:R-:W-:Y:S01]  /*0760*/  LDS R45, [R17] ;  /* 0x00000000112d7984 */ /* 0x000fe20000000800 */
[----:B0-----:R-:W-:-:S03]  /*0770*/  FFMA R2, R5, R2, R0 ;  /* 0x0000000205027223 */ /* 0x001fc60000000000 */
[----:B------:R-:W-:Y:S04]  /*0780*/  LDS R5, [R29+0x8] ;  /* 0x000008001d057984 */ /* 0x000fe80000000800 */
[----:B------:R-:W0:Y:S01]  /*0790*/  LDS R0, [R21] ;  /* 0x0000000015007984 */ /* 0x000e220000000800 */
[----:B-1----:R-:W-:-:S03]  /*07a0*/  FFMA R2, R3, R4, R2 ;  /* 0x0000000403027223 */ /* 0x002fc60000000002 */
[----:B------:R-:W-:Y:S04]  /*07b0*/  LDS R3, [R29+0xc] ;  /* 0x00000c001d037984 */ /* 0x000fe80000000800 */
[----:B------:R-:W1:Y:S01]  /*07c0*/  LDS R4, [R19] ;  /* 0x0000000013047984 */ /* 0x000e620000000800 */
[----:B0-----:R-:W-:-:S03]  /*07d0*/  FFMA R0, R5, R0, R2 ;  /* 0x0000000005007223 */ /* 0x001fc60000000002 */
[----:B------:R-:W-:Y:S04]  /*07e0*/  LDS R2, [R15] ;  /* 0x000000000f027984 */ /* 0x000fe80000000800 */
[----:B------:R-:W-:Y:S01]  /*07f0*/  LDS R5, [R29+0x18] ;  /* 0x000018001d057984 */ /* 0x000fe20000000800 */
[----:B-1----:R-:W-:-:S03]  /*0800*/  FFMA R0, R3, R4, R0 ;  /* 0x0000000403007223 */ /* 0x002fc60000000000 */
[----:B------:R-:W0:Y:S04]  /*0810*/  LDS R3, [R29+0x14] ;  /* 0x000014001d037984 */ /* 0x000e280000000800 */
[----:B------:R-:W1:Y:S01]  /*0820*/  LDS R4, [R13] ;  /* 0x000000000d047984 */ /* 0x000e620000000800 */
[----:B------:R-:W-:-:S03]  /*0830*/  FFMA R0, R43, R45, R0 ;  /* 0x0000002d2b007223 */ /* 0x000fc60000000000 */
[----:B------:R-:W-:Y:S04]  /*0840*/  LDS R43, [R29+0x1c] ;  /* 0x00001c001d2b7984 */ /* 0x000fe80000000800 */
[----:B------:R-:W2:Y:S01]  /*0850*/  LDS R45, [R11] ;  /* 0x000000000b2d7984 */ /* 0x000ea20000000800 */
[----:B0-----:R-:W-:-:S03]  /*0860*/  FFMA R0, R3, R2, R0 ;  /* 0x0000000203007223 */ /* 0x001fc60000000000 */
[----:B------:R-:W-:Y:S04]  /*0870*/  LDS R3, [R29+0x20] ;  /* 0x000020001d037984 */ /* 0x000fe80000000800 */
[----:B------:R-:W0:Y:S01]  /*0880*/  LDS R2, [R9] ;  /* 0x0000000009027984 */ /* 0x000e220000000800 */
[----:B-1----:R-:W-:-:S03]  /*0890*/  FFMA R0, R5, R4, R0 ;  /* 0x0000000405007223 */ /* 0x002fc60000000000 */
[----:B------:R-:W-:Y:S04]  /*08a0*/  LDS R5, [R29+0x24] ;  /* 0x000024001d057984 */ /* 0x000fe80000000800 */
[----:B------:R-:W1:Y:S01]  /*08b0*/  LDS R4, [R52] ;  /* 0x0000000034047984 */ /* 0x000e620000000800 */
[----:B--2---:R-:W-:-:S03]  /*08c0*/  FFMA R0, R43, R45, R0 ;  /* 0x0000002d2b007223 */ /* 0x004fc60000000000 */
        /* <DEDUP_REMOVED lines=65> */
[----:B------:R-:W-:Y:S01]  /*0ce0*/  IADD3 R37, PT, PT, R37, 0x1, RZ ;  /* 0x0000000125257810 */ /* 0x000fe20007ffe0ff */
[----:B------:R-:W-:Y:S03]  /*0cf0*/  BAR.SYNC.DEFER_BLOCKING 0x0 ;  /* 0x0000000000007b1d */ /* 0x000fe60000010000 */
[----:B------:R-:W-:Y:S01]  /*0d00*/  ISETP.NE.AND P0, PT, R37, RZ, PT ;  /* 0x000000ff2500720c */ /* 0x000fe20003f05270 */
[----:B------:R-:W-:Y:S01]  /*0d10*/  IMAD R39, R7, UR11, R39 ;  /* 0x0000000b07277c24 */ /* 0x000fe2000f8e0227 */
[----:B------:R-:W-:-:S02]  /*0d20*/  IADD3 R16, PT, PT, R16, R7, RZ ;  /* 0x0000000710107210 */ /* 0x000fc40007ffe0ff */
[-C--:B------:R-:W-:Y:S02]  /*0d30*/  IADD3 R10, PT, PT, R10, R7.reuse, RZ ;  /* 0x000000070a0a7210 */ /* 0x080fe40007ffe0ff */
[----:B------:R-:W-:Y:S01]  /*0d40*/  IADD3 R31, PT, PT, R31, R7, RZ ;  /* 0x000000071f1f7210 */ /* 0x000fe20007ffe0ff */
[----:B0-----:R-:W-:-:S04]  /*0d50*/  FFMA R0, R3, R2, R0 ;  /* 0x0000000203007223 */ /* 0x001fc80000000000 */
[----:B-1----:R-:W-:-:S04]  /*0d60*/  FFMA R0, R5, R4, R0 ;  /* 0x0000000405007223 */ /* 0x002fc80000000000 */
[----:B--2---:R-:W-:Y:S01]  /*0d70*/  FFMA R0, R43, R45, R0 ;  /* 0x0000002d2b007223 */ /* 0x004fe20000000000 */
[----:B------:R-:W-:Y:S06]  /*0d80*/  @P0 BRA `(.L_x_1) ;  /* 0xfffffff400fc0947 */ /* 0x000fec000383ffff */
.L_x_0:
[----:B------:R-:W0:Y:S01]  /*0d90*/  S2UR UR4, SR_CTAID.X ;  /* 0x00000000000479c3 */ /* 0x000e220000002500 */
[----:B------:R-:W1:Y:S01]  /*0da0*/  LDCU.64 UR12, c[0x0][0x398] ;  /* 0x00007300ff0c77ac */ /* 0x000e620008000a00 */
[----:B0-----:R-:W-:-:S05]  /*0db0*/  IMAD R5, R7, UR4, R8 ;  /* 0x0000000407057c24 */ /* 0x001fca000f8e0208 */
[----:B-1----:R-:W-:-:S04]  /*0dc0*/  ISETP.GE.AND P0, PT, R5, UR13, PT ;  /* 0x0000000d05007c0c */ /* 0x002fc8000bf06270 */
[----:B------:R-:W-:-:S13]  /*0dd0*/  ISETP.GE.OR P0, PT, R6, UR12, P0 ;  /* 0x0000000c06007c0c */ /* 0x000fda0008706670 */
[----:B------:R-:W-:Y:S05]  /*0de0*/  @P0 EXIT ;  /* 0x000000000000094d */ /* 0x000fea0003800000 */
[----:B------:R-:W0:Y:S01]  /*0df0*/  LDC.64 R2, c[0x0][0x390] ;  /* 0x0000e400ff027b82 */ /* 0x000e220000000a00 */
[----:B------:R-:W-:-:S04]  /*0e00*/  IMAD R5, R6, UR13, R5 ;  /* 0x0000000d06057c24 */ /* 0x000fc8000f8e0205 */
[----:B0-----:R-:W-:-:S05]  /*0e10*/  IMAD.WIDE R2, R5, 0x4, R2 ;  /* 0x0000000405027825 */ /* 0x001fca00078e0202 */
[----:B------:R-:W-:Y:S01]  /*0e20*/  STG.E desc[UR6][R2.64], R0 ;  /* 0x0000000002007986 */ /* 0x000fe2000c101906 */
[----:B------:R-:W-:Y:S05]  /*0e30*/  EXIT ;  /* 0x000000000000794d */ /* 0x000fea0003800000 */
.L_x_2:
[----:B------:R-:W-:-:S00]  /*0e40*/  BRA `(.L_x_2) ;  /* 0xfffffffc00fc7947 */ /* 0x000fc0000383ffff */
[----:B------:R-:W-:-:S00]  /*0e50*/  NOP ;  /* 0x0000000000007918 */ /* 0x000fc00000000000 */
        /* <DEDUP_REMOVED lines=10> */
.L_x_8:


//--------------------- .text._Z10gemm_naivePKfS0_Pfiii --------------------------
	.section	.text._Z10gemm_naivePKfS0_Pfiii,"ax",@progbits
	.align	128
        .global         _Z10gemm_naivePKfS0_Pfiii
        .type           _Z10gemm_naivePKfS0_Pfiii,@function
        .size           _Z10gemm_naivePKfS0_Pfiii,(.L_x_9 - _Z10gemm_naivePKfS0_Pfiii)
        .other          _Z10gemm_naivePKfS0_Pfiii,@"STO_CUDA_ENTRY STV_DEFAULT"
_Z10gemm_naivePKfS0_Pfiii:
.text._Z10gemm_naivePKfS0_Pfiii:
[----:B------:R-:W-:Y:S01]  /*0000*/  LDC R1, c[0x0][0x37c] ;  /* 0x0000df00ff017b82 */ /* 0x000fe20000000800 */
[----:B------:R-:W0:Y:S07]  /*0010*/  S2R R5, SR_TID.X ;  /* 0x0000000000057919 */ /* 0x000e2e0000002100 */
[----:B------:R-:W1:Y:S01]  /*0020*/  LDC R19, c[0x0][0x364] ;  /* 0x0000d900ff137b82 */ /* 0x000e620000000800 */
[----:B------:R-:W1:Y:S07]  /*0030*/  S2R R4, SR_TID.Y ;  /* 0x0000000000047919 */ /* 0x000e6e0000002200 */
[----:B------:R-:W0:Y:S08]  /*0040*/  S2UR UR5, SR_CTAID.X ;  /* 0x00000000000579c3 */ /* 0x000e300000002500 */
[----:B------:R-:W0:Y:S08]  /*0050*/  LDC R0, c[0x0][0x360] ;  /* 0x0000d800ff007b82 */ /* 0x000e300000000800 */
[----:B------:R-:W1:Y:S08]  /*0060*/  S2UR UR4, SR_CTAID.Y ;  /* 0x00000000000479c3 */ /* 0x000e700000002600 */
[----:B------:R-:W2:Y:S01]  /*0070*/  LDC.64 R2, c[0x0][0x398] ;  /* 0x0000e600ff027b82 */ /* 0x000ea20000000a00 */
[----:B0-----:R-:W-:-:S02]  /*0080*/  IMAD R0, R0, UR5, R5 ;  /* 0x0000000500007c24 */ /* 0x001fc4000f8e0205 */
[----:B-1----:R-:W-:-:S03]  /*0090*/  IMAD R19, R19, UR4, R4 ;  /* 0x0000000413137c24 */ /* 0x002fc6000f8e0204 */
[----:B--2---:R-:W-:-:S04]  /*00a0*/  ISETP.GE.AND P0, PT, R0, R3, PT ;  /* 0x000000030000720c */ /* 0x004fc80003f06270 */
[----:B------:R-:W-:-:S13]  /*00b0*/  ISETP.GE.OR P0, PT, R19, R2, P0 ;  /* 0x000000021300720c */ /* 0x000fda0000706670 */
[----:B------:R-:W-:Y:S05]  /*00c0*/  @P0 EXIT ;  /* 0x000000000000094d */ /* 0x000fea0003800000 */
[----:B------:R-:W0:Y:S01]  /*00d0*/  LDC R2, c[0x0][0x3a0] ;  /* 0x0000e800ff027b82 */ /* 0x000e220000000800 */
[----:B------:R-:W1:Y:S01]  /*00e0*/  LDCU.64 UR4, c[0x0][0x358] ;  /* 0x00006b00ff0477ac */ /* 0x000e620008000a00 */
[----:B------:R-:W-:Y:S01]  /*00f0*/  HFMA2 R24, -RZ, RZ, 0, 0 ;  /* 0x00000000ff187431 */ /* 0x000fe200000001ff */
[----:B0-----:R-:W-:-:S13]  /*0100*/  ISETP.GE.AND P0, PT, R2, 0x1, PT ;  /* 0x000000010200780c */ /* 0x001fda0003f06270 */
[----:B-1----:R-:W-:Y:S05]  /*0110*/  @!P0 BRA `(.L_x_3) ;  /* 0x0000000400e08947 */ /* 0x002fea0003800000 */
[C---:B------:R-:W-:Y:S01]  /*0120*/  ISETP.GE.U32.AND P1, PT, R2.reuse, 0x8, PT ;  /* 0x000000080200780c */ /* 0x040fe20003f26070 */
[----:B------:R-:W-:Y:S01]  /*0130*/  IMAD R20, R19, R2, RZ ;  /* 0x0000000213147224 */ /* 0x000fe200078e02ff */
[----:B------:R-:W-:Y:S02]  /*0140*/  LOP3.LUT R27, R2, 0x7, RZ, 0xc0, !PT ;  /* 0x00000007021b7812 */ /* 0x000fe400078ec0ff */
[----:B------:R-:W-:Y:S02]  /*0150*/  MOV R24, RZ ;  /* 0x000000ff00187202 */ /* 0x000fe40000000f00 */
[----:B------:R-:W-:Y:S02]  /*0160*/  ISETP.NE.AND P0, PT, R27, RZ, PT ;  /* 0x000000ff1b00720c */ /* 0x000fe40003f05270 */
[----:B------:R-:W-:-:S05]  /*0170*/  MOV R21, RZ ;  /* 0x000000ff00157202 */ /* 0x000fca0000000f00 */
[----:B------:R-:W-:Y:S06]  /*0180*/  @!P1 BRA `(.L_x_4) ;  /* 0x0000000000c49947 */ /* 0x000fec0003800000 */
[----:B------:R-:W0:Y:S01]  /*0190*/  LDC.64 R4, c[0x0][0x380] ;  /* 0x0000e000ff047b82 */ /* 0x000e220000000a00 */
[----:B------:R-:W-:Y:S02]  /*01a0*/  LOP3.LUT R21, R2, 0x7ffffff8, RZ, 0xc0, !PT ;  /* 0x7ffffff802157812 */ /* 0x000fe400078ec0ff */
[----:B------:R-:W-:Y:S02]  /*01b0*/  MOV R24, RZ ;  /* 0x000000ff00187202 */ /* 0x000fe40000000f00 */
[----:B------:R-:W-:Y:S02]  /*01c0*/  MOV R18, R0 ;  /* 0x0000000000127202 */ /* 0x000fe40000000f00 */
[----:B------:R-:W-:Y:S01]  /*01d0*/  IADD3 R22, PT, PT, -R21, RZ, RZ ;  /* 0x000000ff15167210 */ /* 0x000fe20007ffe1ff */
[----:B0-----:R-:W-:-:S03]  /*01e0*/  IMAD.WIDE.U32 R4, R20, 0x4, R4 ;  /* 0x0000000414047825 */ /* 0x001fc600078e0004 */
[----:B------:R-:W-:-:S04]  /*01f0*/  IADD3 R6, P1, PT, R4, 0x10, RZ ;  /* 0x0000001004067810 */ /* 0x000fc80007f3e0ff */
[----:B------:R-:W-:-:S09]  /*0200*/  IADD3.X R7, PT, PT, RZ, R5, RZ, P1, !PT ;  /* 0x00000005ff077210 */ /* 0x000fd20000ffe4ff */
.L_x_5:
[----:B------:R-:W0:Y:S01]  /*0210*/  LDC.64 R16, c[0x0][0x388] ;  /* 0x0000e200ff107b82 */ /* 0x000e220000000a00 */
[----:B------:R-:W-:Y:S02]  /*0220*/  MOV R4, R6 ;  /* 0x0000000600047202 */ /* 0x000fe40000000f00 */
[----:B------:R-:W-:-:S05]  /*0230*/  MOV R5, R7 ;  /* 0x0000000700057202 */ /* 0x000fca0000000f00 */
[----:B------:R-:W2:Y:S04]  /*0240*/  LDG.E R25, desc[UR4][R4.64+-0x10] ;  /* 0xfffff00404197981 */ /* 0x000ea8000c1e1900 */
[----:B------:R-:W3:Y:S04]  /*0250*/  LDG.E R23, desc[UR4][R4.64+-0xc] ;  /* 0xfffff40404177981 */ /* 0x000ee8000c1e1900 */
[----:B------:R-:W4:Y:S04]  /*0260*/  LDG.E R29, desc[UR4][R4.64+-0x8] ;  /* 0xfffff804041d7981 */ /* 0x000f28000c1e1900 */
[----:B------:R-:W5:Y:S01]  /*0270*/  LDG.E R28, desc[UR4][R4.64+-0x4] ;  /* 0xfffffc04041c7981 */ /* 0x000f62000c1e1900 */
[----:B0-----:R-:W-:-:S05]  /*0280*/  IMAD.WIDE R16, R18, 0x4, R16 ;  /* 0x0000000412107825 */ /* 0x001fca00078e0210 */
[----:B------:R0:W2:Y:S01]  /*0290*/  LDG.E R26, desc[UR4][R16.64] ;  /* 0x00000004101a7981 */ /* 0x0000a2000c1e1900 */
[----:B------:R-:W-:-:S04]  /*02a0*/  IMAD.WIDE R14, R3, 0x4, R16 ;  /* 0x00000004030e7825 */ /* 0x000fc800078e0210 */
[C---:B------:R-:W-:Y:S02]  /*02b0*/  IMAD.WIDE R6, R3.reuse, 0x4, R14 ;  /* 0x0000000403067825 */ /* 0x040fe400078e020e */
[----:B------:R-:W3:Y:S02]  /*02c0*/  LDG.E R14, desc[UR4][R14.64] ;  /* 0x000000040e0e7981 */ /* 0x000ee4000c1e1900 */
[C---:B------:R-:W-:Y:S02]  /*02d0*/  IMAD.WIDE R10, R3.reuse, 0x4, R6 ;  /* 0x00000004030a7825 */ /* 0x040fe400078e0206 */
[----:B------:R-:W4:Y:S02]  /*02e0*/  LDG.E R6, desc[UR4][R6.64] ;  /* 0x0000000406067981 */ /* 0x000f24000c1e1900 */
[C---:B------:R-:W-:Y:S02]  /*02f0*/  IMAD.WIDE R8, R3.reuse, 0x4, R10 ;  /* 0x0000000403087825 */ /* 0x040fe400078e020a */
[----:B------:R-:W5:Y:S02]  /*0300*/  LDG.E R10, desc[UR4][R10.64] ;  /* 0x000000040a0a7981 */ /* 0x000f64000c1e1900 */
[----:B------:R-:W-:-:S02]  /*0310*/  IMAD.WIDE R12, R3, 0x4, R8 ;  /* 0x00000004030c7825 */ /* 0x000fc400078e0208 */
[----:B------:R-:W5:Y:S04]  /*0320*/  LDG.E R7, desc[UR4][R4.64] ;  /* 0x0000000404077981 */ /* 0x000f68000c1e1900 */
[----:B------:R-:W5:Y:S01]  /*0330*/  LDG.E R8, desc[UR4][R8.64] ;  /* 0x0000000408087981 */ /* 0x000f62000c1e1900 */
[----:B0-----:R-:W-:-:S03]  /*0340*/  IMAD.WIDE R16, R3, 0x4, R12 ;  /* 0x0000000403107825 */ /* 0x001fc600078e020c */
[----:B------:R-:W5:Y:S04]  /*0350*/  LDG.E R12, desc[UR4][R12.64] ;  /* 0x000000040c0c7981 */ /* 0x000f68000c1e1900 */
[----:B------:R-:W5:Y:S04]  /*0360*/  LDG.E R15, desc[UR4][R16.64] ;  /* 0x00000004100f7981 */ /* 0x000f68000c1e1900 */
[----:B------:R-:W5:Y:S04]  /*0370*/  LDG.E R9, desc[UR4][R4.64+0x4] ;  /* 0x0000040404097981 */ /* 0x000f68000c1e1900 */
[----:B------:R-:W5:Y:S01]  /*0380*/  LDG.E R11, desc[UR4][R4.64+0xc] ;  /* 0x00000c04040b7981 */ /* 0x000f62000c1e1900 */
[----:B--2---:R-:W-:Y:S01]  /*0390*/  FFMA R26, R25, R26, R24 ;  /* 0x0000001a191a7223 */ /* 0x004fe20000000018 */
[----:B------:R-:W-:-:S02]  /*03a0*/  IMAD.WIDE R24, R3, 0x4, R16 ;  /* 0x0000000403187825 */ /* 0x000fc400078e0210 */
[----:B------:R-:W2:Y:S04]  /*03b0*/  LDG.E R16, desc[UR4][R4.64+0x8] ;  /* 0x0000080404107981 */ /* 0x000ea8000c1e1900 */
[----:B------:R-:W2:Y:S01]  /*03c0*/  LDG.E R24, desc[UR4][R24.64] ;  /* 0x0000000418187981 */ /* 0x000ea2000c1e1900 */
[----:B---3--:R-:W-:Y:S01]  /*03d0*/  FFMA R14, R23, R14, R26 ;  /* 0x0000000e170e7223 */ /* 0x008fe2000000001a */
[----:B------:R-:W-:-:S03]  /*03e0*/  IADD3 R22, PT, PT, R22, 0x8, RZ ;  /* 0x0000000816167810 */ /* 0x000fc60007ffe0ff */
[----:B----4-:R-:W-:Y:S01]  /*03f0*/  FFMA R29, R29, R6, R14 ;  /* 0x000000061d1d7223 */ /* 0x010fe2000000000e */
[----:B------:R-:W-:-:S03]  /*0400*/  ISETP.NE.AND P1, PT, R22, RZ, PT ;  /* 0x000000ff1600720c */ /* 0x000fc60003f25270 */
[----:B-----5:R-:W-:Y:S01]  /*0410*/  FFMA R10, R28, R10, R29 ;  /* 0x0000000a1c0a7223 */ /* 0x020fe2000000001d */
[----:B------:R-:W-:-:S03]  /*0420*/  IADD3 R6, P2, PT, R4, 0x20, RZ ;  /* 0x0000002004067810 */ /* 0x000fc60007f5e0ff */
[----:B------:R-:W-:Y:S01]  /*0430*/  FFMA R8, R7, R8, R10 ;  /* 0x0000000807087223 */ /* 0x000fe2000000000a */
[----:B------:R-:W-:Y:S02]  /*0440*/  IADD3.X R7, PT, PT, RZ, R5, RZ, P2, !PT ;  /* 0x00000005ff077210 */ /* 0x000fe400017fe4ff */
[----:B------:R-:W-:Y:S01]  /*0450*/  LEA R18, R3, R18, 0x3 ;  /* 0x0000001203127211 */ /* 0x000fe200078e18ff */
[----:B------:R-:W-:-:S04]  /*0460*/  FFMA R9, R9, R12, R8 ;  /* 0x0000000c09097223 */ /* 0x000fc80000000008 */
[----:B--2---:R-:W-:-:S04]  /*0470*/  FFMA R16, R16, R15, R9 ;  /* 0x0000000f10107223 */ /* 0x004fc80000000009 */
[----:B------:R-:W-:Y:S01]  /*0480*/  FFMA R24, R11, R24, R16 ;  /* 0x000000180b187223 */ /* 0x000fe20000000010 */
[----:B------:R-:W-:Y:S06]  /*0490*/  @P1 BRA `(.L_x_5) ;  /* 0xfffffffc005c1947 */ /* 0x000fec000383ffff */
.L_x_4:
[----:B------:R-:W-:Y:S05]  /*04a0*/  @!P0 BRA `(.L_x_3) ;  /* 0x0000000000fc8947 */ /* 0x000fea0003800000 */
[----:B------:R-:W-:Y:S02]  /*04b0*/  ISETP.GE.U32.AND P1, PT, R27, 0x4, PT ;  /* 0x000000041b00780c */ /* 0x000fe40003f26070 */
[----:B------:R-:W-:-:S04]  /*04c0*/  LOP3.LUT R16, R2, 0x3, RZ, 0xc0, !PT ;  /* 0x0000000302107812 */ /* 0x000fc800078ec0ff */
[----:B------:R-:W-:-:S07]  /*04d0*/  ISETP.NE.AND P0, PT, R16, RZ, PT ;  /* 0x000000ff1000720c */ /* 0x000fce0003f05270 */
[----:B------:R-:W-:Y:S06]  /*04e0*/  @!P1 BRA `(.L_x_6) ;  /* 0x00000000006c9947 */ /* 0x000fec0003800000 */
[----:B------:R-:W0:Y:S01]  /*04f0*/  LDC.64 R6, c[0x0][0x388] ;  /* 0x0000e200ff067b82 */ /* 0x000e220000000a00 */
[----:B------:R-:W1:Y:S01]  /*0500*/  LDCU.64 UR6, c[0x0][0x380] ;  /* 0x00007000ff0677ac */ /* 0x000e620008000a00 */
[----:B------:R-:W-:Y:S01]  /*0510*/  IMAD R9, R21, R3, R0 ;  /* 0x0000000315097224 */ /* 0x000fe200078e0200 */
[CC--:B------:R-:W-:Y:S02]  /*0520*/  IADD3 R5, PT, PT, R20.reuse, R21.reuse, RZ ;  /* 0x0000001514057210 */ /* 0x0c0fe40007ffe0ff */
[----:B------:R-:W-:-:S03]  /*0530*/  IADD3 R10, P1, PT, R20, R21, RZ ;  /* 0x00000015140a7210 */ /* 0x000fc60007f3e0ff */
[----:B------:R-:W2:Y:S01]  /*0540*/  LDC.64 R14, c[0x0][0x380] ;  /* 0x0000e000ff0e7b82 */ /* 0x000ea20000000a00 */
[----:B0-----:R-:W-:-:S04]  /*0550*/  IMAD.WIDE R6, R9, 0x4, R6 ;  /* 0x0000000409067825 */ /* 0x001fc800078e0206 */
[----:B------:R-:W-:Y:S02]  /*0560*/  IMAD.WIDE R8, R3, 0x4, R6 ;  /* 0x0000000403087825 */ /* 0x000fe400078e0206 */
[----:B------:R-:W3:Y:S02]  /*0570*/  LDG.E R6, desc[UR4][R6.64] ;  /* 0x0000000406067981 */ /* 0x000ee4000c1e1900 */
[----:B--2---:R-:W-:Y:S01]  /*0580*/  IMAD.WIDE.U32 R14, R5, 0x4, R14 ;  /* 0x00000004050e7825 */ /* 0x004fe200078e000e */
[----:B------:R-:W-:Y:S02]  /*0590*/  IADD3.X R5, PT, PT, RZ, RZ, RZ, P1, !PT ;  /* 0x000000ffff057210 */ /* 0x000fe40000ffe4ff */
[----:B-1----:R-:W-:-:S03]  /*05a0*/  LEA R4, P1, R10, UR6, 0x2 ;  /* 0x000000060a047c11 */ /* 0x002fc6000f8210ff */
[----:B------:R-:W3:Y:S01]  /*05b0*/  LDG.E R15, desc[UR4][R14.64] ;  /* 0x000000040e0f7981 */ /* 0x000ee2000c1e1900 */
[----:B------:R-:W-:Y:S01]  /*05c0*/  LEA.HI.X R5, R10, UR7, R5, 0x2, P1 ;  /* 0x000000070a057c11 */ /* 0x000fe200088f1405 */
[C---:B------:R-:W-:Y:S02]  /*05d0*/  IMAD.WIDE R10, R3.reuse, 0x4, R8 ;  /* 0x00000004030a7825 */ /* 0x040fe400078e0208 */
[----:B------:R-:W2:Y:S04]  /*05e0*/  LDG.E R8, desc[UR4][R8.64] ;  /* 0x0000000408087981 */ /* 0x000ea8000c1e1900 */
[----:B------:R-:W2:Y:S01]  /*05f0*/  LDG.E R17, desc[UR4][R4.64+0x4] ;  /* 0x0000040404117981 */ /* 0x000ea2000c1e1900 */
[----:B------:R-:W-:-:S03]  /*0600*/  IMAD.WIDE R12, R3, 0x4, R10 ;  /* 0x00000004030c7825 */ /* 0x000fc600078e020a */
[----:B------:R-:W4:Y:S04]  /*0610*/  LDG.E R22, desc[UR4][R10.64] ;  /* 0x000000040a167981 */ /* 0x000f28000c1e1900 */
[----:B------:R-:W4:Y:S04]  /*0620*/  LDG.E R18, desc[UR4][R4.64+0x8] ;  /* 0x0000080404127981 */ /* 0x000f28000c1e1900 */
[----:B------:R-:W5:Y:S04]  /*0630*/  LDG.E R26, desc[UR4][R4.64+0xc] ;  /* 0x00000c04041a7981 */ /* 0x000f68000c1e1900 */
[----:B------:R-:W5:Y:S01]  /*0640*/  LDG.E R12, desc[UR4][R12.64] ;  /* 0x000000040c0c7981 */ /* 0x000f62000c1e1900 */
[----:B------:R-:W-:Y:S01]  /*0650*/  IADD3 R21, PT, PT, R21, 0x4, RZ ;  /* 0x0000000415157810 */ /* 0x000fe20007ffe0ff */
[----:B---3--:R-:W-:-:S04]  /*0660*/  FFMA R24, R15, R6, R24 ;  /* 0x000000060f187223 */ /* 0x008fc80000000018 */
[----:B--2---:R-:W-:-:S04]  /*0670*/  FFMA R17, R17, R8, R24 ;  /* 0x0000000811117223 */ /* 0x004fc80000000018 */
[----:B----4-:R-:W-:-:S04]  /*0680*/  FFMA R17, R18, R22, R17 ;  /* 0x0000001612117223 */ /* 0x010fc80000000011 */
[----:B-----5:R-:W-:-:S07]  /*0690*/  FFMA R24, R26, R12, R17 ;  /* 0x0000000c1a187223 */ /* 0x020fce0000000011 */
.L_x_6:
[----:B------:R-:W-:Y:S05]  /*06a0*/  @!P0 BRA `(.L_x_3) ;  /* 0x00000000007c8947 */ /* 0x000fea0003800000 */
[----:B------:R-:W-:Y:S01]  /*06b0*/  ISETP.NE.AND P1, PT, R16, 0x1, PT ;  /* 0x000000011000780c */ /* 0x000fe20003f25270 */
[----:B------:R-:W0:Y:S01]  /*06c0*/  LDC.64 R12, c[0x0][0x380] ;  /* 0x0000e000ff0c7b82 */ /* 0x000e220000000a00 */
[----:B------:R-:W-:-:S04]  /*06d0*/  LOP3.LUT R2, R2, 0x1, RZ, 0xc0, !PT ;  /* 0x0000000102027812 */ /* 0x000fc800078ec0ff */
[----:B------:R-:W-:-:S03]  /*06e0*/  ISETP.NE.U32.AND P0, PT, R2, 0x1, PT ;  /* 0x000000010200780c */ /* 0x000fc60003f05070 */
[----:B------:R-:W1:Y:S04]  /*06f0*/  LDC.64 R10, c[0x0][0x388] ;  /* 0x0000e200ff0a7b82 */ /* 0x000e680000000a00 */
[CC--:B------:R-:W-:Y:S02]  /*0700*/  @P1 IADD3 R15, PT, PT, R20.reuse, R21.reuse, RZ ;  /* 0x00000015140f1210 */ /* 0x0c0fe40007ffe0ff */
[----:B------:R-:W-:Y:S02]  /*0710*/  @P1 IADD3 R2, P2, PT, R20, R21, RZ ;  /* 0x0000001514021210 */ /* 0x000fe40007f5e0ff */
[----:B------:R-:W2:Y:S02]  /*0720*/  @P1 LDC.64 R4, c[0x0][0x380] ;  /* 0x0000e000ff041b82 */ /* 0x000ea40000000a00 */
[----:B------:R-:W-:-:S06]  /*0730*/  @P1 IADD3.X R14, PT, PT, RZ, RZ, RZ, P2, !PT ;  /* 0x000000ffff0e1210 */ /* 0x000fcc00017fe4ff */
[----:B------:R-:W3:Y:S01]  /*0740*/  LDC.64 R6, c[0x0][0x380] ;  /* 0x0000e000ff067b82 */ /* 0x000ee20000000a00 */
[----:B0-----:R-:W-:-:S04]  /*0750*/  @P1 IMAD.WIDE.U32 R12, R15, 0x4, R12 ;  /* 0x000000040f0c1825 */ /* 0x001fc800078e000c */
[C---:B------:R-:W-:Y:S01]  /*0760*/  @P1 IMAD R15, R21.reuse, R3, R0 ;  /* 0x00000003150f1224 */ /* 0x040fe200078e0200 */
[----:B------:R-:W-:Y:S01]  /*0770*/  @P1 IADD3 R21, PT, PT, R21, 0x2, RZ ;  /* 0x0000000215151810 */ /* 0x000fe20007ffe0ff */
[----:B------:R-:W4:Y:S01]  /*0780*/  @P1 LDG.E R13, desc[UR4][R12.64] ;  /* 0x000000040c0d1981 */ /* 0x000f22000c1e1900 */
[----:B------:R-:W0:Y:S01]  /*0790*/  LDC.64 R8, c[0x0][0x388] ;  /* 0x0000e200ff087b82 */ /* 0x000e220000000a00 */
[----:B-1----:R-:W-:Y:S01]  /*07a0*/  @P1 IMAD.WIDE R10, R15, 0x4, R10 ;  /* 0x000000040f0a1825 */ /* 0x002fe200078e020a */
[----:B------:R-:W-:Y:S02]  /*07b0*/  @!P0 IADD3 R17, PT, PT, R20, R21, RZ ;  /* 0x0000001514118210 */ /* 0x000fe40007ffe0ff */
[----:B--2---:R-:W-:Y:S01]  /*07c0*/  @P1 LEA R4, P2, R2, R4, 0x2 ;  /* 0x0000000402041211 */ /* 0x004fe200078410ff */
[----:B------:R-:W-:-:S03]  /*07d0*/  @!P0 IMAD R21, R21, R3, R0 ;  /* 0x0000000315158224 */ /* 0x000fc600078e0200 */
[----:B------:R-:W-:Y:S01]  /*07e0*/  @P1 LEA.HI.X R5, R2, R5, R14, 0x2, P2 ;  /* 0x0000000502051211 */ /* 0x000fe200010f140e */
[----:B------:R-:W-:Y:S01]  /*07f0*/  @P1 IMAD.WIDE R14, R3, 0x4, R10 ;  /* 0x00000004030e1825 */ /* 0x000fe200078e020a */
[----:B------:R-:W4:Y:S03]  /*0800*/  @P1 LDG.E R2, desc[UR4][R10.64] ;  /* 0x000000040a021981 */ /* 0x000f26000c1e1900 */
[----:B---3--:R-:W-:Y:S01]  /*0810*/  @!P0 IMAD.WIDE.U32 R6, R17, 0x4, R6 ;  /* 0x0000000411068825 */ /* 0x008fe200078e0006 */
[----:B------:R-:W2:Y:S04]  /*0820*/  @P1 LDG.E R5, desc[UR4][R4.64+0x4] ;  /* 0x0000040404051981 */ /* 0x000ea8000c1e1900 */
[----:B------:R-:W2:Y:S01]  /*0830*/  @P1 LDG.E R14, desc[UR4][R14.64] ;  /* 0x000000040e0e1981 */ /* 0x000ea2000c1e1900 */
[----:B0-----:R-:W-:-:S03]  /*0840*/  @!P0 IMAD.WIDE R8, R21, 0x4, R8 ;  /* 0x0000000415088825 */ /* 0x001fc600078e0208 */
[----:B------:R-:W3:Y:S04]  /*0850*/  @!P0 LDG.E R7, desc[UR4][R6.64] ;  /* 0x0000000406078981 */ /* 0x000ee8000c1e1900 */
[----:B------:R-:W3:Y:S01]  /*0860*/  @!P0 LDG.E R8, desc[UR4][R8.64] ;  /* 0x0000000408088981 */ /* 0x000ee2000c1e1900 */
[----:B----4-:R-:W-:-:S04]  /*0870*/  @P1 FFMA R2, R13, R2, R24 ;  /* 0x000000020d021223 */ /* 0x010fc80000000018 */
[----:B--2---:R-:W-:-:S04]  /*0880*/  @P1 FFMA R24, R5, R14, R2 ;  /* 0x0000000e05181223 */ /* 0x004fc80000000002 */
[----:B---3--:R-:W-:-:S07]  /*0890*/  @!P0 FFMA R24, R7, R8, R24 ;  /* 0x0000000807188223 */ /* 0x008fce0000000018 */
.L_x_3:
[----:B------:R-:W0:Y:S01]  /*08a0*/  LDC.64 R4, c[0x0][0x390] ;  /* 0x0000e400ff047b82 */ /* 0x000e220000000a00 */
[----:B------:R-:W-:-:S04]  /*08b0*/  IMAD R3, R19, R3, R0 ;  /* 0x0000000313037224 */ /* 0x000fc800078e0200 */
[----:B0-----:R-:W-:-:S05]  /*08c0*/  IMAD.WIDE R2, R3, 0x4, R4 ;  /* 0x0000000403027825 */ /* 0x001fca00078e0204 */
[----:B------:R-:W-:Y:S01]  /*08d0*/  STG.E desc[UR4][R2.64], R24 ;  /* 0x0000001802007986 */ /* 0x000fe2000c101904 */
[----:B------:R-:W-:Y:S05]  /*08e0*/  EXIT ;  /* 0x000000000000794d */ /* 0x000fea0003800000 */
.L_x_7:
        /* <DEDUP_REMOVED lines=9> */
.L_x_9:


//--------------------- .nv.shared._Z10gemm_tiledPKfS0_Pfiiii --------------------------
	.section	.nv.shared._Z10gemm_tiledPKfS0_Pfiiii,"aw",@nobits
	.sectionflags	@""
	.align	16
	.zero		1024


//--------------------- .nv.shared.reserved.0     --------------------------
	.section	.nv.shared.reserved.0,"aw",@nobits
	.weak		__nv_reservedSMEM_offset_0_alias
	.size		__nv_reservedSMEM_offset_0_alias, 0, 64
	.other		__nv_reservedSMEM_offset_0_alias,@"STO_CUDA_RESERVED_SHARED STV_DEFAULT"
__nv_reservedSMEM_offset_0_alias:
	.zero		0
	.zero		64


//--------------------- .nv.shared._Z10gemm_naivePKfS0_Pfiii --------------------------
	.section	.nv.shared._Z10gemm_naivePKfS0_Pfiii,"aw",@nobits
	.sectionflags	@""
	.align	16
	.zero		1024


//--------------------- .nv.constant0._Z10gemm_tiledPKfS0_Pfiiii --------------------------
	.section	.nv.constant0._Z10gemm_tiledPKfS0_Pfiiii,"a",@progbits
	.sectionflags	@""
	.align	4
.nv.constant0._Z10gemm_tiledPKfS0_Pfiiii:
	.zero		936


//--------------------- .nv.constant0._Z10gemm_naivePKfS0_Pfiii --------------------------
	.section	.nv.constant0._Z10gemm_naivePKfS0_Pfiii,"a",@progbits
	.sectionflags	@""
	.align	4
.nv.constant0._Z10gemm_naivePKfS0_Pfiii:
	.zero		932


//--------------------- SYMBOLS --------------------------

	.type		.nv.reservedSmem.offset0,@object
	.size		.nv.reservedSmem.offset0,0x4
	.type		.nv.reservedSmem.cap,@object
	.size		.nv.reservedSmem.cap,0x4
